//
// Generated by NVIDIA NVVM Compiler
//
// Compiler Build ID: CL-36424714
// Cuda compilation tools, release 13.0, V13.0.88
// Based on NVVM 20.0.0
//

.version 9.0
.target sm_100
.address_size 64

	// .globl	_Z10device_addPiS_S_
.extern .func  (.param .b32 func_retval0) vprintf
(
	.param .b64 vprintf_param_0,
	.param .b64 vprintf_param_1
)
;
.global .align 1 .b8 $str[30] = {45, 100, 101, 118, 105, 99, 101, 95, 97, 100, 100, 45, 58, 32, 116, 104, 114, 101, 97, 100, 73, 100, 120, 46, 120, 61, 37, 100, 44};

.visible .entry _Z10device_addPiS_S_(
	.param .u64 .ptr .align 1 _Z10device_addPiS_S__param_0,
	.param .u64 .ptr .align 1 _Z10device_addPiS_S__param_1,
	.param .u64 .ptr .align 1 _Z10device_addPiS_S__param_2
)
{
	.local .align 8 .b8 	__local_depot0[8];
	.reg .b64 	%SP;
	.reg .b64 	%SPL;
	.reg .b32 	%r<7>;
	.reg .b64 	%rd<15>;

	mov.u64 	%SPL, __local_depot0;
	cvta.local.u64 	%SP, %SPL;
	ld.param.u64 	%rd1, [_Z10device_addPiS_S__param_0];
	ld.param.u64 	%rd2, [_Z10device_addPiS_S__param_1];
	ld.param.u64 	%rd3, [_Z10device_addPiS_S__param_2];
	cvta.to.global.u64 	%rd4, %rd3;
	cvta.to.global.u64 	%rd5, %rd2;
	cvta.to.global.u64 	%rd6, %rd1;
	add.u64 	%rd7, %SP, 0;
	add.u64 	%rd8, %SPL, 0;
	mov.u32 	%r1, %tid.x;
	st.local.u32 	[%rd8], %r1;
	mov.u64 	%rd9, $str;
	cvta.global.u64 	%rd10, %rd9;
	{ // callseq 0, 0
	.param .b64 param0;
	st.param.b64 	[param0], %rd10;
	.param .b64 param1;
	st.param.b64 	[param1], %rd7;
	.param .b32 retval0;
	call.uni (retval0), 
	vprintf, 
	(
	param0, 
	param1
	);
	ld.param.b32 	%r2, [retval0];
	} // callseq 0
	mul.wide.u32 	%rd11, %r1, 4;
	add.s64 	%rd12, %rd6, %rd11;
	ld.global.u32 	%r4, [%rd12];
	add.s64 	%rd13, %rd5, %rd11;
	ld.global.u32 	%r5, [%rd13];
	add.s32 	%r6, %r5, %r4;
	add.s64 	%rd14, %rd4, %rd11;
	st.global.u32 	[%rd14], %r6;
	ret;

}


// ===== COMPILED SASS (sm_100) =====

	.target	sm_100

	.elftype	@"ET_EXEC"


//--------------------- .note.nv.tkinfo           --------------------------
	.section	.note.nv.tkinfo,"",@"SHT_NOTE"
	.sectionflags	@"SHF_NOTE_NV_TKINFO"
	.tkinfo
        /*0018*/ 	.word	0x00000002
        /*0030*/ 	.string	""
        /*0030*/ 	.string	"ptxas"
        /*0030*/ 	.string	"Cuda compilation tools, release 13.0, V13.0.88"
        /*0030*/ 	.string	"Build cuda_13.0.r13.0/compiler.36424714_0"
        /*0030*/ 	.string	"-arch sm_100 -m 64 "



//--------------------- .note.nv.cuinfo           --------------------------
	.section	.note.nv.cuinfo,"",@"SHT_NOTE"
	.sectionflags	@"SHF_NOTE_NV_CUINFO"
        /*0018*/ 	.short	0x0002
        /*001a*/ 	.short	0x0064
        /*001c*/ 	.short	0x0082
	.zero		2


//--------------------- .nv.info                  --------------------------
	.section	.nv.info,"",@"SHT_CUDA_INFO"
	.align	4


	//----- nvinfo : EIATTR_REGCOUNT
	.align		4
        /*0000*/ 	.byte	0x04, 0x2f
        /*0002*/ 	.short	(.L_2 - .L_1)
	.align		4
.L_1:
        /*0004*/ 	.word	index@(_Z10device_addPiS_S_)
        /*0008*/ 	.word	0x00000018


	//----- nvinfo : EIATTR_FRAME_SIZE
	.align		4
.L_2:
        /*000c*/ 	.byte	0x04, 0x11
        /*000e*/ 	.short	(.L_4 - .L_3)
	.align		4
.L_3:
        /*0010*/ 	.word	index@(_Z10device_addPiS_S_)
        /*0014*/ 	.word	0x00000008


	//----- nvinfo : EIATTR_MIN_STACK_SIZE
	.align		4
.L_4:
        /*0018*/ 	.byte	0x04, 0x12
        /*001a*/ 	.short	(.L_6 - .L_5)
	.align		4
.L_5:
        /*001c*/ 	.word	index@(_Z10device_addPiS_S_)
        /*0020*/ 	.word	0x00000008
.L_6:


//--------------------- .nv.compat                --------------------------
	.section	.nv.compat,"",@"SHT_CUDA_COMPAT_INFO"
	.align	4
        /*0000*/ 	.byte	0x02, 0x09, 0x00, 0x00, 0x02, 0x02, 0x01, 0x00, 0x02, 0x05, 0x05, 0x00, 0x03, 0x07, 0x01, 0x01
        /*0010*/ 	.byte	0x02, 0x03, 0x00, 0x00, 0x02, 0x06, 0x01, 0x00, 0x04, 0x0b, 0x08, 0x00, 0x09, 0x00, 0x00, 0x00
        /*0020*/ 	.byte	0x00, 0x00, 0x00, 0x00


//--------------------- .nv.info._Z10device_addPiS_S_ --------------------------
	.section	.nv.info._Z10device_addPiS_S_,"",@"SHT_CUDA_INFO"
	.sectionflags	@""
	.align	4


	//----- nvinfo : EIATTR_CUDA_API_VERSION
	.align		4
        /*0000*/ 	.byte	0x04, 0x37
        /*0002*/ 	.short	(.L_8 - .L_7)
.L_7:
        /*0004*/ 	.word	0x00000082


	//----- nvinfo : EIATTR_KPARAM_INFO
	.align		4
.L_8:
        /*0008*/ 	.byte	0x04, 0x17
        /*000a*/ 	.short	(.L_10 - .L_9)
.L_9:
        /*000c*/ 	.word	0x00000000
        /*0010*/ 	.short	0x0002
        /*0012*/ 	.short	0x0010
        /*0014*/ 	.byte	0x00, 0xf5, 0x21, 0x00


	//----- nvinfo : EIATTR_KPARAM_INFO
	.align		4
.L_10:
        /*0018*/ 	.byte	0x04, 0x17
        /*001a*/ 	.short	(.L_12 - .L_11)
.L_11:
        /*001c*/ 	.word	0x00000000
        /*0020*/ 	.short	0x0001
        /*0022*/ 	.short	0x0008
        /*0024*/ 	.byte	0x00, 0xf5, 0x21, 0x00


	//----- nvinfo : EIATTR_KPARAM_INFO
	.align		4
.L_12:
        /*0028*/ 	.byte	0x04, 0x17
        /*002a*/ 	.short	(.L_14 - .L_13)
.L_13:
        /*002c*/ 	.word	0x00000000
        /*0030*/ 	.short	0x0000
        /*0032*/ 	.short	0x0000
        /*0034*/ 	.byte	0x00, 0xf5, 0x21, 0x00


	//----- nvinfo : EIATTR_SPARSE_MMA_MASK
	.align		4
.L_14:
        /*0038*/ 	.byte	0x03, 0x50
        /*003a*/ 	.short	0x0000


	//----- nvinfo : EIATTR_MAXREG_COUNT
	.align		4
        /*003c*/ 	.byte	0x03, 0x1b
        /*003e*/ 	.short	0x00ff


	//----- nvinfo : EIATTR_EXTERNS
	.align		4
        /*0040*/ 	.byte	0x04, 0x0f
        /*0042*/ 	.short	(.L_16 - .L_15)


	//   ....[0]....
	.align		4
.L_15:
        /*0044*/ 	.word	index@(vprintf)


	//----- nvinfo : EIATTR_MERCURY_ISA_VERSION
	.align		4
.L_16:
        /*0048*/ 	.byte	0x03, 0x5f
        /*004a*/ 	.short	0x0101


	//----- nvinfo : EIATTR_VRC_CTA_INIT_COUNT
	.align		4
        /*004c*/ 	.byte	0x02, 0x4a
	.zero		1
	.zero		1


	//----- nvinfo : EIATTR_SYSCALL_OFFSETS
	.align		4
        /*0050*/ 	.byte	0x04, 0x46
        /*0052*/ 	.short	(.L_18 - .L_17)


	//   ....[0]....
.L_17:
        /*0054*/ 	.word	0x000000f0


	//----- nvinfo : EIATTR_EXIT_INSTR_OFFSETS
	.align		4
.L_18:
        /*0058*/ 	.byte	0x04, 0x1c
        /*005a*/ 	.short	(.L_20 - .L_19)


	//   ....[0]....
.L_19:
        /*005c*/ 	.word	0x000001a0


	//----- nvinfo : EIATTR_CBANK_PARAM_SIZE
	.align		4
.L_20:
        /*0060*/ 	.byte	0x03, 0x19
        /*0062*/ 	.short	0x0018


	//----- nvinfo : EIATTR_PARAM_CBANK
	.align		4
        /*0064*/ 	.byte	0x04, 0x0a
        /*0066*/ 	.short	(.L_22 - .L_21)
	.align		4
.L_21:
        /*0068*/ 	.word	index@(.nv.constant0._Z10device_addPiS_S_)
        /*006c*/ 	.short	0x0380
        /*006e*/ 	.short	0x0018


	//----- nvinfo : EIATTR_SW_WAR
	.align		4
.L_22:
        /*0070*/ 	.byte	0x04, 0x36
        /*0072*/ 	.short	(.L_24 - .L_23)
.L_23:
        /*0074*/ 	.word	0x00000008
.L_24:


//--------------------- .nv.callgraph             --------------------------
	.section	.nv.callgraph,"",@"SHT_CUDA_CALLGRAPH"
	.align	4
	.sectionentsize	8
	.align		4
        /*0000*/ 	.word	0x00000000
	.align		4
        /*0004*/ 	.word	0xffffffff
	.align		4
        /*0008*/ 	.word	index@(_Z10device_addPiS_S_)
	.align		4
        /*000c*/ 	.word	index@(vprintf)
	.align		4
        /*0010*/ 	.word	0x00000000
	.align		4
        /*0014*/ 	.word	0xfffffffe
	.align		4
        /*0018*/ 	.word	0x00000000
	.align		4
        /*001c*/ 	.word	0xfffffffd
	.align		4
        /*0020*/ 	.word	0x00000000
	.align		4
        /*0024*/ 	.word	0xfffffffc


//--------------------- .nv.constant4             --------------------------
	.section	.nv.constant4,"a",@progbits
	.align	8
	.align		8
.nv.constant4:
        /*0000*/ 	.dword	vprintf
	.align		8
        /*0008*/ 	.dword	$str


//--------------------- .text._Z10device_addPiS_S_ --------------------------
	.section	.text._Z10device_addPiS_S_,"ax",@progbits
	.align	128
        .global         _Z10device_addPiS_S_
        .type           _Z10device_addPiS_S_,@function
        .size           _Z10device_addPiS_S_,(.L_x_2 - _Z10device_addPiS_S_)
        .other          _Z10device_addPiS_S_,@"STO_CUDA_ENTRY STV_DEFAULT"
_Z10device_addPiS_S_:
.text._Z10device_addPiS_S_:
[----:B------:R-:W0:Y:S01]  /*0000*/  LDC R1, c[0x0][0x37c] ;  /* 0x0000df00ff017b82 */ /* 0x000e220000000800 */
[----:B------:R-:W1:Y:S01]  /*0010*/  S2R R2, SR_TID.X ;  /* 0x0000000000027919 */ /* 0x000e620000002100 */
[----:B0-----:R-:W-:Y:S01]  /*0020*/  IADD3 R1, PT, PT, R1, -0x8, RZ ;  /* 0xfffffff801017810 */ /* 0x001fe20007ffe0ff */
[----:B------:R-:W0:Y:S01]  /*0030*/  LDCU UR4, c[0x0][0x2f8] ;  /* 0x00005f00ff0477ac */ /* 0x000e220008000800 */
[----:B------:R-:W-:Y:S01]  /*0040*/  MOV R0, 0x0 ;  /* 0x0000000000007802 */ /* 0x000fe20000000f00 */
[----:B------:R-:W2:Y:S03]  /*0050*/  LDCU.64 UR6, c[0x4][0x8] ;  /* 0x01000100ff0677ac */ /* 0x000ea60008000a00 */
[----:B------:R3:W4:Y:S01]  /*0060*/  LDC.64 R8, c[0x4][R0] ;  /* 0x0100000000087b82 */ /* 0x0007220000000a00 */
[----:B------:R-:W5:Y:S01]  /*0070*/  LDCU UR5, c[0x0][0x2fc] ;  /* 0x00005f80ff0577ac */ /* 0x000f620008000800 */
[----:B------:R-:W1:Y:S01]  /*0080*/  LDCU.64 UR36, c[0x0][0x358] ;  /* 0x00006b00ff2477ac */ /* 0x000e620008000a00 */
[----:B0-----:R-:W-:-:S02]  /*0090*/  IADD3 R6, P0, PT, R1, UR4, RZ ;  /* 0x0000000401067c10 */ /* 0x001fc4000ff1e0ff */
[----:B--2---:R-:W-:Y:S01]  /*00a0*/  MOV R4, UR6 ;  /* 0x0000000600047c02 */ /* 0x004fe20008000f00 */
[----:B------:R-:W-:Y:S01]  /*00b0*/  IMAD.U32 R5, RZ, RZ, UR7 ;  /* 0x00000007ff057e24 */ /* 0x000fe2000f8e00ff */
[----:B-----5:R-:W-:Y:S01]  /*00c0*/  IADD3.X R7, PT, PT, RZ, UR5, RZ, P0, !PT ;  /* 0x00000005ff077c10 */ /* 0x020fe200087fe4ff */
[----:B-1----:R3:W-:Y:S08]  /*00d0*/  STL [R1], R2 ;  /* 0x0000000201007387 */ /* 0x0027f00000100800 */
[----:B------:R-:W-:-:S07]  /*00e0*/  LEPC R20, `(.L_x_0) ;  /* 0x000000001014794e */ /* 0x000fce0000000000 */
[----:B---34-:R-:W-:Y:S05]  /*00f0*/  CALL.ABS.NOINC R8 ;  /* 0x0000000008007343 */ /* 0x018fea0003c00000 */
.L_x_0:
[----:B------:R-:W0:Y:S08]  /*0100*/  LDC.64 R4, c[0x0][0x380] ;  /* 0x0000e000ff047b82 */ /* 0x000e300000000a00 */
[----:B------:R-:W1:Y:S08]  /*0110*/  LDC.64 R6, c[0x0][0x388] ;  /* 0x0000e200ff067b82 */ /* 0x000e700000000a00 */
[----:B------:R-:W2:Y:S01]  /*0120*/  LDC.64 R8, c[0x0][0x390] ;  /* 0x0000e400ff087b82 */ /* 0x000ea20000000a00 */
[----:B0-----:R-:W-:-:S06]  /*0130*/  IMAD.WIDE.U32 R4, R2, 0x4, R4 ;  /* 0x0000000402047825 */ /* 0x001fcc00078e0004 */
[----:B------:R-:W3:Y:S01]  /*0140*/  LDG.E R4, desc[UR36][R4.64] ;  /* 0x0000002404047981 */ /* 0x000ee2000c1e1900 */
[----:B-1----:R-:W-:-:S06]  /*0150*/  IMAD.WIDE.U32 R6, R2, 0x4, R6 ;  /* 0x0000000402067825 */ /* 0x002fcc00078e0006 */
[----:B------:R-:W3:Y:S01]  /*0160*/  LDG.E R7, desc[UR36][R6.64] ;  /* 0x0000002406077981 */ /* 0x000ee2000c1e1900 */
[----:B--2---:R-:W-:-:S04]  /*0170*/  IMAD.WIDE.U32 R2, R2, 0x4, R8 ;  /* 0x0000000402027825 */ /* 0x004fc800078e0008 */
[----:B---3--:R-:W-:-:S05]  /*0180*/  IMAD.IADD R9, R4, 0x1, R7 ;  /* 0x0000000104097824 */ /* 0x008fca00078e0207 */
[----:B------:R-:W-:Y:S01]  /*0190*/  STG.E desc[UR36][R2.64], R9 ;  /* 0x0000000902007986 */ /* 0x000fe2000c101924 */
[----:B------:R-:W-:Y:S05]  /*01a0*/  EXIT ;  /* 0x000000000000794d */ /* 0x000fea0003800000 */
.L_x_1:
[----:B------:R-:W-:-:S00]  /*01b0*/  BRA `(.L_x_1) ;  /* 0xfffffffc00fc7947 */ /* 0x000fc0000383ffff */
[----:B------:R-:W-:-:S00]  /*01c0*/  NOP ;  /* 0x0000000000007918 */ /* 0x000fc00000000000 */
        /* <DEDUP_REMOVED lines=11> */
.L_x_2:


//--------------------- .nv.global.init           --------------------------
	.section	.nv.global.init,"aw",@progbits
.nv.global.init:
	.type		$str,@object
	.size		$str,(.L_0 - $str)
$str:
        /*0000*/ 	.byte	0x2d, 0x64, 0x65, 0x76, 0x69, 0x63, 0x65, 0x5f, 0x61, 0x64, 0x64, 0x2d, 0x3a, 0x20, 0x74, 0x68
        /*0010*/ 	.byte	0x72, 0x65, 0x61, 0x64, 0x49, 0x64, 0x78, 0x2e, 0x78, 0x3d, 0x25, 0x64, 0x2c, 0x00
.L_0:


//--------------------- .nv.shared.reserved.0     --------------------------
	.section	.nv.shared.reserved.0,"aw",@nobits
	.weak		__nv_reservedSMEM_offset_0_alias
	.size		__nv_reservedSMEM_offset_0_alias, 0, 64
	.other		__nv_reservedSMEM_offset_0_alias,@"STO_CUDA_RESERVED_SHARED STV_DEFAULT"
__nv_reservedSMEM_offset_0_alias:
	.zero		0
	.zero		64


//--------------------- .nv.constant0._Z10device_addPiS_S_ --------------------------
	.section	.nv.constant0._Z10device_addPiS_S_,"a",@progbits
	.sectionflags	@""
	.align	4
.nv.constant0._Z10device_addPiS_S_:
	.zero		920


//--------------------- SYMBOLS --------------------------

	.type		.nv.reservedSmem.offset0,@object
	.size		.nv.reservedSmem.offset0,0x4
	.type		vprintf,@function
